	.headerflags	@"EF_CUDA_TEXMODE_UNIFIED EF_CUDA_64BIT_ADDRESS EF_CUDA_ACCELERATORS EF_CUDA_SM90 EF_CUDA_VIRTUAL_SM(EF_CUDA_SM90)"
	.elftype	@"ET_EXEC"


//--------------------- .nv.info                  --------------------------
	.section	.nv.info,"",@"SHT_CUDA_INFO"
	.align	4


	//----- nvinfo : EIATTR_REGCOUNT
	.align		4
        /*0000*/ 	.byte	0x04, 0x2f
        /*0002*/ 	.short	(.L_3 - .L_2)
	.align		4
.L_2:
        /*0004*/ 	.word	index@(triton_poi_fused__native_batch_norm_legit_no_training__prelu_kernel_10)
        /*0008*/ 	.word	0x00000020


	//----- nvinfo : EIATTR_MIN_STACK_SIZE
	.align		4
.L_3:
        /*000c*/ 	.byte	0x04, 0x12
        /*000e*/ 	.short	(.L_5 - .L_4)
	.align		4
.L_4:
        /*0010*/ 	.word	index@(triton_poi_fused__native_batch_norm_legit_no_training__prelu_kernel_10)
        /*0014*/ 	.word	0x00000000


	//----- nvinfo : EIATTR_FRAME_SIZE
	.align		4
.L_5:
        /*0018*/ 	.byte	0x04, 0x11
        /*001a*/ 	.short	(.L_7 - .L_6)
	.align		4
.L_6:
        /*001c*/ 	.word	index@(triton_poi_fused__native_batch_norm_legit_no_training__prelu_kernel_10)
        /*0020*/ 	.word	0x00000000


	//----- nvinfo : EIATTR_MIN_STACK_SIZE
	.align		4
.L_7:
        /*0024*/ 	.byte	0x04, 0x12
        /*0026*/ 	.short	(.L_9 - .L_8)
	.align		4
.L_8:
        /*0028*/ 	.word	index@(triton_poi_fused__native_batch_norm_legit_no_training__prelu_kernel_10)
        /*002c*/ 	.word	0x00000000
.L_9:


//--------------------- .nv.info.triton_poi_fused__native_batch_norm_legit_no_training__prelu_kernel_10 --------------------------
	.section	.nv.info.triton_poi_fused__native_batch_norm_legit_no_training__prelu_kernel_10,"",@"SHT_CUDA_INFO"
	.sectionflags	@""
	.align	4


	//----- nvinfo : EIATTR_CUDA_API_VERSION
	.align		4
        /*0000*/ 	.byte	0x04, 0x37
        /*0002*/ 	.short	(.L_11 - .L_10)
.L_10:
        /*0004*/ 	.word	0x0000007c


	//----- nvinfo : EIATTR_KPARAM_INFO
	.align		4
.L_11:
        /*0008*/ 	.byte	0x04, 0x17
        /*000a*/ 	.short	(.L_13 - .L_12)
.L_12:
        /*000c*/ 	.word	0x00000000
        /*0010*/ 	.short	0x0008
        /*0012*/ 	.short	0x003c
        /*0014*/ 	.byte	0x00, 0xf0, 0x11, 0x00


	//----- nvinfo : EIATTR_KPARAM_INFO
	.align		4
.L_13:
        /*0018*/ 	.byte	0x04, 0x17
        /*001a*/ 	.short	(.L_15 - .L_14)
.L_14:
        /*001c*/ 	.word	0x00000000
        /*0020*/ 	.short	0x0007
        /*0022*/ 	.short	0x0038
        /*0024*/ 	.byte	0x00, 0xf0, 0x11, 0x00


	//----- nvinfo : EIATTR_KPARAM_INFO
	.align		4
.L_15:
        /*0028*/ 	.byte	0x04, 0x17
        /*002a*/ 	.short	(.L_17 - .L_16)
.L_16:
        /*002c*/ 	.word	0x00000000
        /*0030*/ 	.short	0x0006
        /*0032*/ 	.short	0x0030
        /*0034*/ 	.byte	0x00, 0xf4, 0x21, 0x00


	//----- nvinfo : EIATTR_KPARAM_INFO
	.align		4
.L_17:
        /*0038*/ 	.byte	0x04, 0x17
        /*003a*/ 	.short	(.L_19 - .L_18)
.L_18:
        /*003c*/ 	.word	0x00000000
        /*0040*/ 	.short	0x0005
        /*0042*/ 	.short	0x0028
        /*0044*/ 	.byte	0x00, 0xf4, 0x21, 0x00


	//----- nvinfo : EIATTR_KPARAM_INFO
	.align		4
.L_19:
        /*0048*/ 	.byte	0x04, 0x17
        /*004a*/ 	.short	(.L_21 - .L_20)
.L_20:
        /*004c*/ 	.word	0x00000000
        /*0050*/ 	.short	0x0004
        /*0052*/ 	.short	0x0020
        /*0054*/ 	.byte	0x00, 0xf4, 0x21, 0x00


	//----- nvinfo : EIATTR_KPARAM_INFO
	.align		4
.L_21:
        /*0058*/ 	.byte	0x04, 0x17
        /*005a*/ 	.short	(.L_23 - .L_22)
.L_22:
        /*005c*/ 	.word	0x00000000
        /*0060*/ 	.short	0x0003
        /*0062*/ 	.short	0x0018
        /*0064*/ 	.byte	0x00, 0xf4, 0x21, 0x00


	//----- nvinfo : EIATTR_KPARAM_INFO
	.align		4
.L_23:
        /*0068*/ 	.byte	0x04, 0x17
        /*006a*/ 	.short	(.L_25 - .L_24)
.L_24:
        /*006c*/ 	.word	0x00000000
        /*0070*/ 	.short	0x0002
        /*0072*/ 	.short	0x0010
        /*0074*/ 	.byte	0x00, 0xf4, 0x21, 0x00


	//----- nvinfo : EIATTR_KPARAM_INFO
	.align		4
.L_25:
        /*0078*/ 	.byte	0x04, 0x17
        /*007a*/ 	.short	(.L_27 - .L_26)
.L_26:
        /*007c*/ 	.word	0x00000000
        /*0080*/ 	.short	0x0001
        /*0082*/ 	.short	0x0008
        /*0084*/ 	.byte	0x00, 0xf4, 0x21, 0x00


	//----- nvinfo : EIATTR_KPARAM_INFO
	.align		4
.L_27:
        /*0088*/ 	.byte	0x04, 0x17
        /*008a*/ 	.short	(.L_29 - .L_28)
.L_28:
        /*008c*/ 	.word	0x00000000
        /*0090*/ 	.short	0x0000
        /*0092*/ 	.short	0x0000
        /*0094*/ 	.byte	0x00, 0xf4, 0x21, 0x00


	//----- nvinfo : EIATTR_SPARSE_MMA_MASK
	.align		4
.L_29:
        /*0098*/ 	.byte	0x03, 0x50
        /*009a*/ 	.short	0x0000


	//----- nvinfo : EIATTR_MAXREG_COUNT
	.align		4
        /*009c*/ 	.byte	0x03, 0x1b
        /*009e*/ 	.short	0x00ff


	//----- nvinfo : EIATTR_EXIT_INSTR_OFFSETS
	.align		4
        /*00a0*/ 	.byte	0x04, 0x1c
        /*00a2*/ 	.short	(.L_31 - .L_30)


	//   ....[0]....
.L_30:
        /*00a4*/ 	.word	0x00001160


	//   ....[1]....
        /*00a8*/ 	.word	0x000011b0


	//----- nvinfo : EIATTR_REQNTID
	.align		4
.L_31:
        /*00ac*/ 	.byte	0x04, 0x10
        /*00ae*/ 	.short	(.L_33 - .L_32)
.L_32:
        /*00b0*/ 	.word	0x00000100
        /*00b4*/ 	.word	0x00000001
        /*00b8*/ 	.word	0x00000001


	//----- nvinfo : EIATTR_CBANK_PARAM_SIZE
	.align		4
.L_33:
        /*00bc*/ 	.byte	0x03, 0x19
        /*00be*/ 	.short	0x0040


	//----- nvinfo : EIATTR_PARAM_CBANK
	.align		4
        /*00c0*/ 	.byte	0x04, 0x0a
        /*00c2*/ 	.short	(.L_35 - .L_34)
	.align		4
.L_34:
        /*00c4*/ 	.word	index@(.nv.constant0.triton_poi_fused__native_batch_norm_legit_no_training__prelu_kernel_10)
        /*00c8*/ 	.short	0x0210
        /*00ca*/ 	.short	0x0040


	//----- nvinfo : EIATTR_SW_WAR
	.align		4
.L_35:
        /*00cc*/ 	.byte	0x04, 0x36
        /*00ce*/ 	.short	(.L_37 - .L_36)
.L_36:
        /*00d0*/ 	.word	0x00000008
.L_37:


//--------------------- .nv.callgraph             --------------------------
	.section	.nv.callgraph,"",@"SHT_CUDA_CALLGRAPH"
	.align	4
	.sectionentsize	8
	.align		4
        /*0000*/ 	.word	0x00000000
	.align		4
        /*0004*/ 	.word	0xffffffff
	.align		4
        /*0008*/ 	.word	0x00000000
	.align		4
        /*000c*/ 	.word	0xfffffffe
	.align		4
        /*0010*/ 	.word	0x00000000
	.align		4
        /*0014*/ 	.word	0xfffffffd
	.align		4
        /*0018*/ 	.word	0x00000000
	.align		4
        /*001c*/ 	.word	0xfffffffc


//--------------------- .nv.constant4             --------------------------
	.section	.nv.constant4,"a",@progbits
	.align	8
	.align		8
.nv.constant4:
        /*0000*/ 	.dword	_$_str
	.align		8
        /*0008*/ 	.dword	_$_str_$_2


//--------------------- .text.triton_poi_fused__native_batch_norm_legit_no_training__prelu_kernel_10 --------------------------
	.section	.text.triton_poi_fused__native_batch_norm_legit_no_training__prelu_kernel_10,"ax",@progbits
	.sectionflags	@"SHF_BARRIERS=1"
	.align	128
        .global         triton_poi_fused__native_batch_norm_legit_no_training__prelu_kernel_10
        .type           triton_poi_fused__native_batch_norm_legit_no_training__prelu_kernel_10,@function
        .size           triton_poi_fused__native_batch_norm_legit_no_training__prelu_kernel_10,(.L_x_1 - triton_poi_fused__native_batch_norm_legit_no_training__prelu_kernel_10)
        .other          triton_poi_fused__native_batch_norm_legit_no_training__prelu_kernel_10,@"STO_CUDA_ENTRY STV_DEFAULT"
triton_poi_fused__native_batch_norm_legit_no_training__prelu_kernel_10:
.text.triton_poi_fused__native_batch_norm_legit_no_training__prelu_kernel_10:
[----:B------:R-:W0:Y:S01]  /*0000*/  LDC R1, c[0x0][0x28] ;  /* 0x00000a00ff017b82 */ /* 0x000e220000000800 */
[----:B------:R-:W1:Y:S07]  /*0010*/  S2R R0, SR_TID.X ;  /* 0x0000000000007919 */ /* 0x000e6e0000002100 */
[----:B------:R-:W2:Y:S01]  /*0020*/  S2UR UR4, SR_CTAID.X ;  /* 0x00000000000479c3 */ /* 0x000ea20000002500 */
[----:B------:R-:W-:Y:S01]  /*0030*/  CS2R R20, SRZ ;  /* 0x0000000000147805 */ /* 0x000fe2000001ff00 */
[----:B------:R-:W-:Y:S01]  /*0040*/  HFMA2.MMA R4, -RZ, RZ, 0, 0 ;  /* 0x00000000ff047435 */ /* 0x000fe200000001ff */
[----:B------:R-:W3:Y:S01]  /*0050*/  S2R R6, SR_CTAID.Y ;  /* 0x0000000000067919 */ /* 0x000ee20000002600 */
[----:B------:R-:W-:Y:S01]  /*0060*/  MOV R8, RZ ;  /* 0x000000ff00087202 */ /* 0x000fe20000000f00 */
[----:B------:R-:W-:Y:S01]  /*0070*/  ULDC.64 UR8, c[0x0][0x208] ;  /* 0x0000820000087ab9 */ /* 0x000fe20000000a00 */
[----:B------:R-:W-:-:S02]  /*0080*/  CS2R R22, SRZ ;  /* 0x0000000000167805 */ /* 0x000fc4000001ff00 */
[----:B------:R-:W4:Y:S01]  /*0090*/  LDC.64 R28, c[0x0][0x210] ;  /* 0x00008400ff1c7b82 */ /* 0x000f220000000a00 */
[----:B--2---:R-:W-:-:S06]  /*00a0*/  USHF.L.U32 UR4, UR4, 0x6, URZ ;  /* 0x0000000604047899 */ /* 0x004fcc000800063f */
[----:B------:R-:W-:Y:S02]  /*00b0*/  MOV R27, UR4 ;  /* 0x00000004001b7c02 */ /* 0x000fe40008000f00 */
[----:B-1----:R-:W-:Y:S02]  /*00c0*/  SHF.R.U32.HI R7, RZ, 0x6, R0 ;  /* 0x00000006ff077819 */ /* 0x002fe40000011600 */
[----:B------:R-:W-:Y:S02]  /*00d0*/  LOP3.LUT R27, R27, 0x3f, R0, 0xf8, !PT ;  /* 0x0000003f1b1b7812 */ /* 0x000fe400078ef800 */
[----:B---3--:R-:W-:Y:S02]  /*00e0*/  SHF.L.U32 R2, R6, 0x6, RZ ;  /* 0x0000000606027819 */ /* 0x008fe400000006ff */
[----:B------:R-:W-:Y:S02]  /*00f0*/  SGXT.U32 R7, R7, 0x2 ;  /* 0x000000020707781a */ /* 0x000fe40000000000 */
[----:B------:R-:W-:-:S02]  /*0100*/  ISETP.GE.AND P1, PT, R27, 0x23, PT ;  /* 0x000000231b00780c */ /* 0x000fc40003f26270 */
[----:B------:R-:W-:Y:S02]  /*0110*/  LOP3.LUT R14, R2, 0x8, R7, 0xfe, !PT ;  /* 0x00000008020e7812 */ /* 0x000fe400078efe07 */
[----:B------:R-:W-:Y:S02]  /*0120*/  LOP3.LUT R10, R2, R7, RZ, 0xfc, !PT ;  /* 0x00000007020a7212 */ /* 0x000fe400078efcff */
[----:B------:R-:W-:Y:S01]  /*0130*/  LOP3.LUT R16, R2, 0xc, R7, 0xfe, !PT ;  /* 0x0000000c02107812 */ /* 0x000fe200078efe07 */
[--C-:B------:R-:W-:Y:S01]  /*0140*/  IMAD R11, R14, 0x23, R27.reuse ;  /* 0x000000230e0b7824 */ /* 0x100fe200078e021b */
[----:B------:R-:W-:Y:S01]  /*0150*/  LOP3.LUT R18, R2, 0x10, R7, 0xfe, !PT ;  /* 0x0000001002127812 */ /* 0x000fe200078efe07 */
[--C-:B------:R-:W-:Y:S01]  /*0160*/  IMAD R25, R10, 0x23, R27.reuse ;  /* 0x000000230a197824 */ /* 0x100fe200078e021b */
[----:B------:R-:W-:Y:S01]  /*0170*/  LOP3.LUT R12, R2, 0x4, R7, 0xfe, !PT ;  /* 0x00000004020c7812 */ /* 0x000fe200078efe07 */
[--C-:B------:R-:W-:Y:S01]  /*0180*/  IMAD R13, R16, 0x23, R27.reuse ;  /* 0x00000023100d7824 */ /* 0x100fe200078e021b */
[----:B------:R-:W-:Y:S01]  /*0190*/  LOP3.LUT R3, R2, 0x18, R7, 0xfe, !PT ;  /* 0x0000001802037812 */ /* 0x000fe200078efe07 */
[----:B------:R-:W-:-:S02]  /*01a0*/  IMAD R15, R18, 0x23, R27 ;  /* 0x00000023120f7824 */ /* 0x000fc400078e021b */
[----:B----4-:R-:W-:Y:S01]  /*01b0*/  IMAD.WIDE R10, R11, 0x4, R28 ;  /* 0x000000040b0a7825 */ /* 0x010fe200078e021c */
[----:B------:R-:W-:-:S03]  /*01c0*/  LOP3.LUT R5, R2, 0x1c, R7, 0xfe, !PT ;  /* 0x0000001c02057812 */ /* 0x000fc600078efe07 */
[----:B------:R-:W-:Y:S01]  /*01d0*/  IMAD R17, R12, 0x23, R27 ;  /* 0x000000230c117824 */ /* 0x000fe200078e021b */
[----:B------:R-:W-:Y:S01]  /*01e0*/  LOP3.LUT R26, R2, 0x14, R7, 0xfe, !PT ;  /* 0x00000014021a7812 */ /* 0x000fe200078efe07 */
[--C-:B------:R-:W-:Y:S01]  /*01f0*/  IMAD.WIDE R12, R13, 0x4, R28.reuse ;  /* 0x000000040d0c7825 */ /* 0x100fe200078e021c */
[----:B------:R1:W2:Y:S03]  /*0200*/  @!P1 LDG.E.EL R21, desc[UR8][R10.64] ;  /* 0x000000080a159981 */ /* 0x0002a6000c2e1900 */
[--C-:B------:R-:W-:Y:S01]  /*0210*/  IMAD.WIDE R14, R15, 0x4, R28.reuse ;  /* 0x000000040f0e7825 */ /* 0x100fe200078e021c */
[----:B------:R3:W4:Y:S03]  /*0220*/  @!P1 LDG.E.EL R8, desc[UR8][R12.64] ;  /* 0x000000080c089981 */ /* 0x000726000c2e1900 */
[----:B------:R-:W-:Y:S01]  /*0230*/  IMAD.WIDE R16, R17, 0x4, R28 ;  /* 0x0000000411107825 */ /* 0x000fe200078e021c */
[----:B------:R5:W2:Y:S01]  /*0240*/  @!P1 LDG.E.EL R22, desc[UR8][R14.64] ;  /* 0x000000080e169981 */ /* 0x000aa2000c2e1900 */
[----:B-1----:R-:W-:-:S02]  /*0250*/  HFMA2.MMA R11, -RZ, RZ, 0, 0 ;  /* 0x00000000ff0b7435 */ /* 0x002fc400000001ff */
[----:B------:R-:W-:Y:S01]  /*0260*/  IMAD.WIDE R24, R25, 0x4, R28 ;  /* 0x0000000419187825 */ /* 0x000fe200078e021c */
[----:B------:R-:W-:Y:S01]  /*0270*/  LOP3.LUT R10, R2, 0x20, R7, 0xfe, !PT ;  /* 0x00000020020a7812 */ /* 0x000fe200078efe07 */
[----:B------:R1:W2:Y:S02]  /*0280*/  @!P1 LDG.E.EL R20, desc[UR8][R16.64] ;  /* 0x0000000810149981 */ /* 0x0002a4000c2e1900 */
[--C-:B------:R-:W-:Y:S02]  /*0290*/  IMAD R3, R3, 0x23, R27.reuse ;  /* 0x0000002303037824 */ /* 0x100fe400078e021b */
[--C-:B------:R-:W-:Y:S01]  /*02a0*/  IMAD R5, R5, 0x23, R27.reuse ;  /* 0x0000002305057824 */ /* 0x100fe200078e021b */
[----:B---3--:R-:W-:Y:S01]  /*02b0*/  LOP3.LUT R12, R2, 0x24, R7, 0xfe, !PT ;  /* 0x00000024020c7812 */ /* 0x008fe200078efe07 */
[----:B------:R-:W-:Y:S01]  /*02c0*/  IMAD R9, R26, 0x23, R27 ;  /* 0x000000231a097824 */ /* 0x000fe200078e021b */
[----:B------:R-:W-:Y:S01]  /*02d0*/  CS2R R18, SRZ ;  /* 0x0000000000127805 */ /* 0x000fe2000001ff00 */
[--C-:B-----5:R-:W-:Y:S01]  /*02e0*/  IMAD.WIDE R14, R3, 0x4, R28.reuse ;  /* 0x00000004030e7825 */ /* 0x120fe200078e021c */
[----:B------:R3:W5:Y:S03]  /*02f0*/  @!P1 LDG.E.EL R4, desc[UR8][R24.64] ;  /* 0x0000000818049981 */ /* 0x000766000c2e1900 */
[----:B-1----:R-:W-:Y:S01]  /*0300*/  IMAD.WIDE R16, R5, 0x4, R28 ;  /* 0x0000000405107825 */ /* 0x002fe200078e021c */
[----:B------:R-:W-:Y:S01]  /*0310*/  LOP3.LUT R26, R2, 0x2c, R7, 0xfe, !PT ;  /* 0x0000002c021a7812 */ /* 0x000fe200078efe07 */
[----:B------:R1:W2:Y:S02]  /*0320*/  @!P1 LDG.E.EL R18, desc[UR8][R14.64] ;  /* 0x000000080e129981 */ /* 0x0002a4000c2e1900 */
[----:B------:R-:W-:Y:S01]  /*0330*/  IMAD R3, R10, 0x23, R27 ;  /* 0x000000230a037824 */ /* 0x000fe200078e021b */
[----:B------:R-:W-:Y:S01]  /*0340*/  LOP3.LUT R10, R2, 0x28, R7, 0xfe, !PT ;  /* 0x00000028020a7812 */ /* 0x000fe200078efe07 */
[----:B---3--:R-:W-:Y:S01]  /*0350*/  IMAD.WIDE R24, R9, 0x4, R28 ;  /* 0x0000000409187825 */ /* 0x008fe200078e021c */
[----:B------:R3:W2:Y:S03]  /*0360*/  @!P1 LDG.E.EL R11, desc[UR8][R16.64] ;  /* 0x00000008100b9981 */ /* 0x0006a6000c2e1900 */
[----:B------:R-:W-:Y:S01]  /*0370*/  IMAD R5, R12, 0x23, R27 ;  /* 0x000000230c057824 */ /* 0x000fe200078e021b */
[----:B------:R-:W-:Y:S01]  /*0380*/  CS2R R12, SRZ ;  /* 0x00000000000c7805 */ /* 0x000fe2000001ff00 */
[----:B------:R3:W2:Y:S01]  /*0390*/  @!P1 LDG.E.EL R19, desc[UR8][R24.64] ;  /* 0x0000000818139981 */ /* 0x0006a2000c2e1900 */
[----:B-1----:R-:W-:-:S04]  /*03a0*/  IMAD.WIDE R14, R3, 0x4, R28 ;  /* 0x00000004030e7825 */ /* 0x002fc800078e021c */
[----:B---3--:R-:W-:Y:S01]  /*03b0*/  IMAD R17, R10, 0x23, R27 ;  /* 0x000000230a117824 */ /* 0x008fe200078e021b */
[----:B------:R-:W-:Y:S01]  /*03c0*/  HFMA2.MMA R10, -RZ, RZ, 0, 0 ;  /* 0x00000000ff0a7435 */ /* 0x000fe200000001ff */
[----:B------:R1:W3:Y:S01]  /*03d0*/  @!P1 LDG.E.EL R13, desc[UR8][R14.64] ;  /* 0x000000080e0d9981 */ /* 0x0002e2000c2e1900 */
[----:B0-----:R-:W-:-:S04]  /*03e0*/  IMAD.WIDE R24, R5, 0x4, R28 ;  /* 0x0000000405187825 */ /* 0x001fc800078e021c */
[----:B------:R-:W-:Y:S01]  /*03f0*/  IMAD R5, R26, 0x23, R27 ;  /* 0x000000231a057824 */ /* 0x000fe200078e021b */
[----:B------:R-:W-:Y:S01]  /*0400*/  MOV R3, RZ ;  /* 0x000000ff00037202 */ /* 0x000fe20000000f00 */
[----:B------:R-:W2:Y:S02]  /*0410*/  @!P1 LDG.E.EL R12, desc[UR8][R24.64] ;  /* 0x00000008180c9981 */ /* 0x000ea4000c2e1900 */
[----:B-1----:R-:W-:Y:S01]  /*0420*/  IMAD.WIDE R14, R5, 0x4, R28 ;  /* 0x00000004050e7825 */ /* 0x002fe200078e021c */
[----:B------:R-:W-:-:S04]  /*0430*/  LOP3.LUT R26, R2, 0x30, R7, 0xfe, !PT ;  /* 0x00000030021a7812 */ /* 0x000fc800078efe07 */
[----:B------:R0:W2:Y:S01]  /*0440*/  @!P1 LDG.E.EL R10, desc[UR8][R14.64] ;  /* 0x000000080e0a9981 */ /* 0x0000a2000c2e1900 */
[----:B------:R-:W-:Y:S01]  /*0450*/  IMAD R9, R26, 0x23, R27 ;  /* 0x000000231a097824 */ /* 0x000fe200078e021b */
[----:B------:R-:W-:Y:S01]  /*0460*/  LOP3.LUT R26, R2, 0x34, R7, 0xfe, !PT ;  /* 0x00000034021a7812 */ /* 0x000fe200078efe07 */
[----:B0-----:R-:W0:Y:S01]  /*0470*/  LDC.64 R14, c[0x0][0x220] ;  /* 0x00008800ff0e7b82 */ /* 0x001e220000000a00 */
[----:B------:R-:W-:-:S04]  /*0480*/  IMAD.WIDE R16, R17, 0x4, R28 ;  /* 0x0000000411107825 */ /* 0x000fc800078e021c */
[----:B------:R-:W-:Y:S01]  /*0490*/  IMAD.WIDE R24, R9, 0x4, R28 ;  /* 0x0000000409187825 */ /* 0x000fe200078e021c */
[----:B------:R1:W2:Y:S03]  /*04a0*/  @!P1 LDG.E.EL R3, desc[UR8][R16.64] ;  /* 0x0000000810039981 */ /* 0x0002a6000c2e1900 */
[----:B------:R-:W-:Y:S01]  /*04b0*/  IMAD R9, R26, 0x23, R27 ;  /* 0x000000231a097824 */ /* 0x000fe200078e021b */
[----:B------:R-:W-:Y:S02]  /*04c0*/  LOP3.LUT R26, R2, 0x38, R7, 0xfe, !PT ;  /* 0x00000038021a7812 */ /* 0x000fe400078efe07 */
[----:B------:R-:W-:Y:S01]  /*04d0*/  MOV R5, RZ ;  /* 0x000000ff00057202 */ /* 0x000fe20000000f00 */
[----:B-1----:R-:W-:-:S05]  /*04e0*/  IMAD.WIDE R16, R9, 0x4, R28 ;  /* 0x0000000409107825 */ /* 0x002fca00078e021c */
[----:B------:R0:W2:Y:S01]  /*04f0*/  @!P1 LDG.E.EL R5, desc[UR8][R24.64] ;  /* 0x0000000818059981 */ /* 0x0000a2000c2e1900 */
[----:B------:R-:W-:-:S03]  /*0500*/  IMAD R26, R26, 0x23, R27 ;  /* 0x000000231a1a7824 */ /* 0x000fc600078e021b */
[----:B------:R1:W2:Y:S01]  /*0510*/  @!P1 LDG.E.EL R23, desc[UR8][R16.64] ;  /* 0x0000000810179981 */ /* 0x0002a2000c2e1900 */
[----:B0-----:R-:W-:-:S04]  /*0520*/  IMAD.WIDE R24, R27, 0x4, R14 ;  /* 0x000000041b187825 */ /* 0x001fc800078e020e */
[----:B-1----:R-:W-:Y:S01]  /*0530*/  IMAD.WIDE R16, R26, 0x4, R28 ;  /* 0x000000041a107825 */ /* 0x002fe200078e021c */
[----:B------:R-:W-:-:S06]  /*0540*/  MOV R26, RZ ;  /* 0x000000ff001a7202 */ /* 0x000fcc0000000f00 */
[----:B------:R-:W2:Y:S01]  /*0550*/  @!P1 LDG.E.EL R26, desc[UR8][R24.64] ;  /* 0x00000008181a9981 */ /* 0x000ea2000c2e1900 */
[----:B------:R-:W-:-:S05]  /*0560*/  LOP3.LUT R14, R2, 0x3c, R7, 0xfe, !PT ;  /* 0x0000003c020e7812 */ /* 0x000fca00078efe07 */
[----:B------:R-:W-:Y:S02]  /*0570*/  IMAD R7, R14, 0x23, R27 ;  /* 0x000000230e077824 */ /* 0x000fe400078e021b */
[----:B------:R-:W0:Y:S02]  /*0580*/  LDC.64 R14, c[0x0][0x218] ;  /* 0x00008600ff0e7b82 */ /* 0x000e240000000a00 */
[----:B------:R-:W-:Y:S01]  /*0590*/  IMAD.WIDE R28, R7, 0x4, R28 ;  /* 0x00000004071c7825 */ /* 0x000fe200078e021c */
[----:B------:R-:W-:-:S10]  /*05a0*/  HFMA2.MMA R7, -RZ, RZ, 0, 0 ;  /* 0x00000000ff077435 */ /* 0x000fd400000001ff */
[----:B------:R-:W3:Y:S01]  /*05b0*/  @!P1 LDG.E.EL R7, desc[UR8][R28.64] ;  /* 0x000000081c079981 */ /* 0x000ee2000c2e1900 */
[----:B------:R-:W-:-:S10]  /*05c0*/  HFMA2.MMA R9, -RZ, RZ, 0, 0 ;  /* 0x00000000ff097435 */ /* 0x000fd400000001ff */
[----:B------:R1:W3:Y:S01]  /*05d0*/  @!P1 LDG.E.EL R9, desc[UR8][R16.64] ;  /* 0x0000000810099981 */ /* 0x0002e2000c2e1900 */
[C---:B0-----:R-:W-:Y:S01]  /*05e0*/  IMAD.WIDE R14, R27.reuse, 0x4, R14 ;  /* 0x000000041b0e7825 */ /* 0x041fe200078e020e */
[----:B-1----:R-:W0:Y:S01]  /*05f0*/  LDC.64 R16, c[0x0][0x228] ;  /* 0x00008a00ff107b82 */ /* 0x002e220000000a00 */
[----:B------:R-:W-:Y:S01]  /*0600*/  HFMA2.MMA R24, -RZ, RZ, 0, 0 ;  /* 0x00000000ff187435 */ /* 0x000fe200000001ff */
[----:B------:R-:W-:Y:S01]  /*0610*/  MOV R29, 0x3e800000 ;  /* 0x3e800000001d7802 */ /* 0x000fe20000000f00 */
[----:B0-----:R-:W-:-:S08]  /*0620*/  IMAD.WIDE R16, R27, 0x4, R16 ;  /* 0x000000041b107825 */ /* 0x001fd000078e0210 */
[----:B------:R0:W3:Y:S02]  /*0630*/  @!P1 LDG.E.EL R24, desc[UR8][R16.64] ;  /* 0x0000000810189981 */ /* 0x0000e4000c2e1900 */
[----:B0-----:R-:W0:Y:S02]  /*0640*/  LDC.64 R16, c[0x0][0x238] ;  /* 0x00008e00ff107b82 */ /* 0x001e240000000a00 */
[----:B0-----:R-:W-:-:S04]  /*0650*/  IMAD.WIDE R16, R27, 0x4, R16 ;  /* 0x000000041b107825 */ /* 0x001fc800078e0210 */
[----:B--2---:R-:W-:-:S04]  /*0660*/  FADD R25, R26, 9.9999997473787516356e-06 ;  /* 0x3727c5ac1a197421 */ /* 0x004fc80000000000 */
[----:B------:R-:W0:Y:S01]  /*0670*/  MUFU.SQRT R28, R25 ;  /* 0x00000019001c7308 */ /* 0x000e220000002000 */
[----:B------:R-:W-:-:S06]  /*0680*/  MOV R26, RZ ;  /* 0x000000ff001a7202 */ /* 0x000fcc0000000f00 */
[----:B------:R1:W2:Y:S01]  /*0690*/  @!P1 LDG.E.EL R26, desc[UR8][R14.64] ;  /* 0x000000080e1a9981 */ /* 0x0002a2000c2e1900 */
[C---:B0-----:R-:W-:Y:S02]  /*06a0*/  FSETP.GT.AND P0, PT, R28.reuse, 8.50705917302346158658e+37, PT ;  /* 0x7e8000001c00780b */ /* 0x041fe40003f04000 */
[C---:B------:R-:W-:Y:S01]  /*06b0*/  FSETP.GEU.AND P2, PT, R28.reuse, 1.175494350822287508e-38, PT ;  /* 0x008000001c00780b */ /* 0x040fe20003f4e000 */
[----:B-1----:R-:W0:Y:S10]  /*06c0*/  LDC.64 R14, c[0x0][0x230] ;  /* 0x00008c00ff0e7b82 */ /* 0x002e340000000a00 */
[----:B------:R-:W-:-:S04]  /*06d0*/  @P0 FMUL R28, R28, 0.25 ;  /* 0x3e8000001c1c0820 */ /* 0x000fc80000400000 */
[----:B------:R-:W-:-:S04]  /*06e0*/  @!P2 FMUL R28, R28, 16777216 ;  /* 0x4b8000001c1ca820 */ /* 0x000fc80000400000 */
[----:B------:R-:W1:Y:S01]  /*06f0*/  MUFU.RCP R25, R28 ;  /* 0x0000001c00197308 */ /* 0x000e620000001000 */
[----:B------:R-:W-:-:S05]  /*0700*/  FSEL R29, R29, 1, P0 ;  /* 0x3f8000001d1d7808 */ /* 0x000fca0000000000 */
[----:B------:R-:W-:Y:S01]  /*0710*/  @!P2 FMUL R29, R29, 16777216 ;  /* 0x4b8000001d1da820 */ /* 0x000fe20000400000 */
[----:B0-----:R-:W-:-:S04]  /*0720*/  IMAD.WIDE R14, R27, 0x4, R14 ;  /* 0x000000041b0e7825 */ /* 0x001fc800078e020e */
[----:B-1----:R-:W-:Y:S01]  /*0730*/  FMUL R25, R25, R29 ;  /* 0x0000001d19197220 */ /* 0x002fe20000400000 */
[----:B------:R-:W-:-:S10]  /*0740*/  HFMA2.MMA R29, -RZ, RZ, 0, 0 ;  /* 0x00000000ff1d7435 */ /* 0x000fd400000001ff */
[----:B------:R0:W4:Y:S01]  /*0750*/  @!P1 LDG.E.EL R29, desc[UR8][R14.64] ;  /* 0x000000080e1d9981 */ /* 0x000122000c2e1900 */
[----:B------:R-:W-:-:S06]  /*0760*/  MOV R27, RZ ;  /* 0x000000ff001b7202 */ /* 0x000fcc0000000f00 */
[----:B------:R1:W4:Y:S01]  /*0770*/  @!P1 LDG.E.EL R27, desc[UR8][R16.64] ;  /* 0x00000008101b9981 */ /* 0x000322000c2e1900 */
[----:B------:R-:W1:Y:S01]  /*0780*/  S2UR UR6, SR_CgaCtaId ;  /* 0x00000000000679c3 */ /* 0x000e620000008800 */
[----:B------:R-:W-:Y:S01]  /*0790*/  UMOV UR5, 0x400 ;  /* 0x0000040000057882 */ /* 0x000fe20000000000 */
[----:B0-----:R-:W-:-:S04]  /*07a0*/  SHF.R.U32.HI R15, RZ, 0x6, R0 ;  /* 0x00000006ff0f7819 */ /* 0x001fc80000011600 */
[----:B------:R-:W-:Y:S01]  /*07b0*/  SGXT.U32 R15, R15, 0x2 ;  /* 0x000000020f0f781a */ /* 0x000fe20000000000 */
[----:B-1----:R-:W-:Y:S01]  /*07c0*/  UPRMT UR5, UR6, 0x654, UR5 ;  /* 0x0000065406057896 */ /* 0x002fe20008000005 */
[----:B------:R-:W-:-:S04]  /*07d0*/  SHF.R.S32.HI R17, RZ, 0x19, R6 ;  /* 0x00000019ff117819 */ /* 0x000fc80000011406 */
[----:B------:R-:W-:Y:S01]  /*07e0*/  SGXT R17, R17, 0x1 ;  /* 0x000000011111781a */ /* 0x000fe20000000200 */
[----:B------:R-:W-:Y:S01]  /*07f0*/  UISETP.GE.AND UP0, UPT, UR4, URZ, UPT ;  /* 0x0000003f0400728c */ /* 0x000fe2000bf06270 */
[C---:B--2---:R-:W-:Y:S01]  /*0800*/  FADD R14, -R26.reuse, R11 ;  /* 0x0000000b1a0e7221 */ /* 0x044fe20000000100 */
[C---:B------:R-:W-:Y:S01]  /*0810*/  FADD R11, -R26.reuse, R3 ;  /* 0x000000031a0b7221 */ /* 0x040fe20000000100 */
[C---:B---3--:R-:W-:Y:S01]  /*0820*/  FADD R9, -R26.reuse, R9 ;  /* 0x000000091a097221 */ /* 0x048fe20000000100 */
[C---:B------:R-:W-:Y:S01]  /*0830*/  FADD R16, -R26.reuse, R23 ;  /* 0x000000171a107221 */ /* 0x040fe20000000100 */
[C---:B------:R-:W-:Y:S01]  /*0840*/  FADD R3, -R26.reuse, R10 ;  /* 0x0000000a1a037221 */ /* 0x040fe20000000100 */
[C---:B------:R-:W-:Y:S01]  /*0850*/  FADD R10, -R26.reuse, R5 ;  /* 0x000000051a0a7221 */ /* 0x040fe20000000100 */
[C---:B-----5:R-:W-:Y:S01]  /*0860*/  FADD R4, -R26.reuse, R4 ;  /* 0x000000041a047221 */ /* 0x060fe20000000100 */
[C---:B------:R-:W-:Y:S01]  /*0870*/  FADD R20, -R26.reuse, R20 ;  /* 0x000000141a147221 */ /* 0x040fe20000000100 */
[C---:B------:R-:W-:Y:S01]  /*0880*/  FADD R28, -R26.reuse, R21 ;  /* 0x000000151a1c7221 */ /* 0x040fe20000000100 */
[C---:B----4-:R-:W-:Y:S01]  /*0890*/  FADD R8, -R26.reuse, R8 ;  /* 0x000000081a087221 */ /* 0x050fe20000000100 */
[C---:B------:R-:W-:Y:S01]  /*08a0*/  FADD R22, -R26.reuse, R22 ;  /* 0x000000161a167221 */ /* 0x040fe20000000100 */
[C---:B------:R-:W-:Y:S01]  /*08b0*/  FADD R19, -R26.reuse, R19 ;  /* 0x000000131a137221 */ /* 0x040fe20000000100 */
[C---:B------:R-:W-:Y:S01]  /*08c0*/  FADD R18, -R26.reuse, R18 ;  /* 0x000000121a127221 */ /* 0x040fe20000000100 */
[C---:B------:R-:W-:Y:S01]  /*08d0*/  FADD R13, -R26.reuse, R13 ;  /* 0x0000000d1a0d7221 */ /* 0x040fe20000000100 */
[C---:B------:R-:W-:Y:S01]  /*08e0*/  FADD R12, -R26.reuse, R12 ;  /* 0x0000000c1a0c7221 */ /* 0x040fe20000000100 */
[----:B------:R-:W-:Y:S01]  /*08f0*/  FADD R5, -R26, R7 ;  /* 0x000000071a057221 */ /* 0x000fe20000000100 */
[C---:B------:R-:W-:Y:S01]  /*0900*/  FMUL R26, R25.reuse, R9 ;  /* 0x00000009191a7220 */ /* 0x040fe20000400000 */
        /* <DEDUP_REMOVED lines=14> */
[----:B------:R-:W-:Y:S01]  /*09f0*/  FMUL R5, R25, R5 ;  /* 0x0000000519057220 */ /* 0x000fe20000400000 */
[-CC-:B------:R-:W-:Y:S01]  /*0a00*/  FFMA R26, R26, R24.reuse, R29.reuse ;  /* 0x000000181a1a7223 */ /* 0x180fe2000000001d */
[----:B------:R-:W-:-:S04]  /*0a10*/  FFMA R16, R16, R24, R29 ;  /* 0x0000001810107223 */ /* 0x000fc8000000001d */
[----:B------:R-:W-:Y:S02]  /*0a20*/  FSETP.GT.AND P2, PT, R26, RZ, PT ;  /* 0x000000ff1a00720b */ /* 0x000fe40003f44000 */
[----:B------:R-:W-:Y:S01]  /*0a30*/  FSETP.GT.AND P3, PT, R16, RZ, PT ;  /* 0x000000ff1000720b */ /* 0x000fe20003f64000 */
[-CC-:B------:R-:W-:Y:S01]  /*0a40*/  FFMA R18, R18, R24.reuse, R29.reuse ;  /* 0x0000001812127223 */ /* 0x180fe2000000001d */
[-CC-:B------:R-:W-:Y:S01]  /*0a50*/  FFMA R14, R14, R24.reuse, R29.reuse ;  /* 0x000000180e0e7223 */ /* 0x180fe2000000001d */
[-CC-:B------:R-:W-:Y:S01]  /*0a60*/  FFMA R13, R13, R24.reuse, R29.reuse ;  /* 0x000000180d0d7223 */ /* 0x180fe2000000001d */
[-CC-:B------:R-:W-:Y:S01]  /*0a70*/  FFMA R12, R12, R24.reuse, R29.reuse ;  /* 0x000000180c0c7223 */ /* 0x180fe2000000001d */
[-CC-:B------:R-:W-:Y:S01]  /*0a80*/  FFMA R7, R7, R24.reuse, R29.reuse ;  /* 0x0000001807077223 */ /* 0x180fe2000000001d */
[-CC-:B------:R-:W-:Y:S01]  /*0a90*/  FFMA R11, R3, R24.reuse, R29.reuse ;  /* 0x00000018030b7223 */ /* 0x180fe2000000001d */
[----:B------:R-:W-:Y:S01]  /*0aa0*/  FFMA R10, R10, R24, R29 ;  /* 0x000000180a0a7223 */ /* 0x000fe2000000001d */
[----:B------:R-:W-:-:S02]  /*0ab0*/  FSETP.GT.AND P1, PT, R13, RZ, PT ;  /* 0x000000ff0d00720b */ /* 0x000fc40003f24000 */
[----:B------:R-:W-:Y:S01]  /*0ac0*/  FSETP.GT.AND P6, PT, R7, RZ, PT ;  /* 0x000000ff0700720b */ /* 0x000fe20003fc4000 */
[-C--:B------:R-:W-:Y:S01]  /*0ad0*/  @!P2 FMUL R26, R26, R27.reuse ;  /* 0x0000001b1a1aa220 */ /* 0x080fe20000400000 */
[----:B------:R-:W-:Y:S01]  /*0ae0*/  FSETP.GT.AND P4, PT, R10, RZ, PT ;  /* 0x000000ff0a00720b */ /* 0x000fe20003f84000 */
[-C--:B------:R-:W-:Y:S01]  /*0af0*/  @!P3 FMUL R16, R16, R27.reuse ;  /* 0x0000001b1010b220 */ /* 0x080fe20000400000 */
[----:B------:R-:W-:Y:S02]  /*0b00*/  FSETP.GT.AND P5, PT, R11, RZ, PT ;  /* 0x000000ff0b00720b */ /* 0x000fe40003fa4000 */
[----:B------:R-:W-:Y:S02]  /*0b10*/  FSETP.GT.AND P0, PT, R12, RZ, PT ;  /* 0x000000ff0c00720b */ /* 0x000fe40003f04000 */
        /* <DEDUP_REMOVED lines=9> */
[-C--:B------:R-:W-:Y:S01]  /*0bb0*/  @!P4 FMUL R10, R10, R27.reuse ;  /* 0x0000001b0a0ac220 */ /* 0x080fe20000400000 */
[-C--:B------:R-:W-:Y:S01]  /*0bc0*/  @!P5 FMUL R11, R11, R27.reuse ;  /* 0x0000001b0b0bd220 */ /* 0x080fe20000400000 */
[-C--:B------:R-:W-:Y:S01]  /*0bd0*/  @!P6 FMUL R7, R7, R27.reuse ;  /* 0x0000001b0707e220 */ /* 0x080fe20000400000 */
[-C--:B------:R-:W-:Y:S01]  /*0be0*/  @!P0 FMUL R12, R12, R27.reuse ;  /* 0x0000001b0c0c8220 */ /* 0x080fe20000400000 */
[-C--:B------:R-:W-:Y:S01]  /*0bf0*/  @!P1 FMUL R13, R13, R27.reuse ;  /* 0x0000001b0d0d9220 */ /* 0x080fe20000400000 */
[-C--:B------:R-:W-:Y:S01]  /*0c00*/  @!P2 FMUL R14, R14, R27.reuse ;  /* 0x0000001b0e0ea220 */ /* 0x080fe20000400000 */
[----:B------:R-:W-:Y:S01]  /*0c10*/  @!P3 FMUL R18, R18, R27 ;  /* 0x0000001b1212b220 */ /* 0x000fe20000400000 */
[----:B------:R-:W-:-:S02]  /*0c20*/  SHF.L.U32 R5, R0, 0x6, RZ ;  /* 0x0000000600057819 */ /* 0x000fc400000006ff */
[----:B------:R-:W-:Y:S02]  /*0c30*/  FSETP.GT.AND P4, PT, R9, RZ, PT ;  /* 0x000000ff0900720b */ /* 0x000fe40003f84000 */
[----:B------:R-:W-:Y:S02]  /*0c40*/  FSETP.GT.AND P5, PT, R28, RZ, PT ;  /* 0x000000ff1c00720b */ /* 0x000fe40003fa4000 */
[----:B------:R-:W-:Y:S02]  /*0c50*/  FSETP.GT.AND P6, PT, R22, RZ, PT ;  /* 0x000000ff1600720b */ /* 0x000fe40003fc4000 */
[----:B------:R-:W-:Y:S02]  /*0c60*/  FSETP.GT.AND P0, PT, R8, RZ, PT ;  /* 0x000000ff0800720b */ /* 0x000fe40003f04000 */
[----:B------:R-:W-:Y:S02]  /*0c70*/  FSETP.GT.AND P1, PT, R4, RZ, PT ;  /* 0x000000ff0400720b */ /* 0x000fe40003f24000 */
[----:B------:R-:W-:-:S02]  /*0c80*/  FSETP.GT.AND P2, PT, R20, RZ, PT ;  /* 0x000000ff1400720b */ /* 0x000fc40003f44000 */
[----:B------:R-:W-:Y:S02]  /*0c90*/  FSETP.GT.AND P3, PT, R24, RZ, PT ;  /* 0x000000ff1800720b */ /* 0x000fe40003f64000 */
[----:B------:R-:W-:-:S04]  /*0ca0*/  LOP3.LUT R5, R5, 0xfc0, RZ, 0xc0, !PT ;  /* 0x00000fc005057812 */ /* 0x000fc800078ec0ff */
[C---:B------:R-:W-:Y:S02]  /*0cb0*/  LOP3.LUT R15, R5.reuse, R15, RZ, 0xfc, !PT ;  /* 0x0000000f050f7212 */ /* 0x040fe400078efcff */
[----:B------:R-:W-:Y:S01]  /*0cc0*/  LEA.HI R5, R5, UR5, RZ, 0x1e ;  /* 0x0000000505057c11 */ /* 0x000fe2000f8ff0ff */
[-C--:B------:R-:W-:Y:S01]  /*0cd0*/  @!P4 FMUL R9, R9, R27.reuse ;  /* 0x0000001b0909c220 */ /* 0x080fe20000400000 */
[----:B------:R-:W-:Y:S01]  /*0ce0*/  SHF.L.U32 R3, R0, 0x2, RZ ;  /* 0x0000000200037819 */ /* 0x000fe200000006ff */
[----:B------:R-:W-:Y:S01]  /*0cf0*/  @!P5 FMUL R28, R28, R27 ;  /* 0x0000001b1c1cd220 */ /* 0x000fe20000400000 */
[----:B------:R-:W-:Y:S01]  /*0d00*/  LEA R15, R15, R5, 0x2 ;  /* 0x000000050f0f7211 */ /* 0x000fe200078e10ff */
[-C--:B------:R-:W-:Y:S01]  /*0d10*/  @!P1 FMUL R4, R4, R27.reuse ;  /* 0x0000001b04049220 */ /* 0x080fe20000400000 */
[-C--:B------:R-:W-:Y:S01]  /*0d20*/  @!P0 FMUL R8, R8, R27.reuse ;  /* 0x0000001b08088220 */ /* 0x080fe20000400000 */
[-C--:B------:R-:W-:Y:S01]  /*0d30*/  @!P2 FMUL R20, R20, R27.reuse ;  /* 0x0000001b1414a220 */ /* 0x080fe20000400000 */
[-C--:B------:R-:W-:Y:S01]  /*0d40*/  @!P6 FMUL R22, R22, R27.reuse ;  /* 0x0000001b1616e220 */ /* 0x080fe20000400000 */
[----:B------:R-:W-:Y:S01]  /*0d50*/  @!P3 FMUL R24, R24, R27 ;  /* 0x0000001b1818b220 */ /* 0x000fe20000400000 */
[----:B------:R-:W-:Y:S01]  /*0d60*/  LOP3.LUT R2, R2, 0x3c, R3, 0xf8, !PT ;  /* 0x0000003c02027812 */ /* 0x000fe200078ef803 */
[----:B------:R0:W-:Y:S01]  /*0d70*/  STS [R15], R4 ;  /* 0x000000040f007388 */ /* 0x0001e20000000800 */
[----:B------:R-:W-:-:S03]  /*0d80*/  LOP3.LUT R3, R3, 0x3fc, RZ, 0xc0, !PT ;  /* 0x000003fc03037812 */ /* 0x000fc600078ec0ff */
[----:B------:R1:W-:Y:S04]  /*0d90*/  STS [R15+0x10], R8 ;  /* 0x000010080f007388 */ /* 0x0003e80000000800 */
[----:B------:R-:W-:Y:S04]  /*0da0*/  STS [R15+0x20], R20 ;  /* 0x000020140f007388 */ /* 0x000fe80000000800 */
[----:B------:R-:W-:Y:S04]  /*0db0*/  STS [R15+0x30], R22 ;  /* 0x000030160f007388 */ /* 0x000fe80000000800 */
[----:B------:R-:W-:Y:S04]  /*0dc0*/  STS [R15+0x40], R28 ;  /* 0x0000401c0f007388 */ /* 0x000fe80000000800 */
[----:B------:R-:W-:Y:S04]  /*0dd0*/  STS [R15+0x50], R9 ;  /* 0x000050090f007388 */ /* 0x000fe80000000800 */
[----:B------:R-:W-:Y:S04]  /*0de0*/  STS [R15+0x60], R18 ;  /* 0x000060120f007388 */ /* 0x000fe80000000800 */
[----:B------:R-:W-:Y:S04]  /*0df0*/  STS [R15+0x70], R14 ;  /* 0x0000700e0f007388 */ /* 0x000fe80000000800 */
[----:B------:R-:W-:Y:S04]  /*0e00*/  STS [R15+0x80], R13 ;  /* 0x0000800d0f007388 */ /* 0x000fe80000000800 */
[----:B------:R-:W-:Y:S04]  /*0e10*/  STS [R15+0x90], R12 ;  /* 0x0000900c0f007388 */ /* 0x000fe80000000800 */
[----:B------:R2:W-:Y:S04]  /*0e20*/  STS [R15+0xa0], R7 ;  /* 0x0000a0070f007388 */ /* 0x0005e80000000800 */
[----:B------:R-:W-:Y:S04]  /*0e30*/  STS [R15+0xb0], R11 ;  /* 0x0000b00b0f007388 */ /* 0x000fe80000000800 */
[----:B------:R3:W-:Y:S04]  /*0e40*/  STS [R15+0xc0], R10 ;  /* 0x0000c00a0f007388 */ /* 0x0007e80000000800 */
[----:B------:R4:W-:Y:S04]  /*0e50*/  STS [R15+0xd0], R16 ;  /* 0x0000d0100f007388 */ /* 0x0009e80000000800 */
[----:B------:R-:W-:Y:S04]  /*0e60*/  STS [R15+0xe0], R26 ;  /* 0x0000e01a0f007388 */ /* 0x000fe80000000800 */
[----:B------:R-:W-:Y:S01]  /*0e70*/  STS [R15+0xf0], R24 ;  /* 0x0000f0180f007388 */ /* 0x000fe20000000800 */
[----:B0-----:R-:W-:-:S02]  /*0e80*/  LOP3.LUT R4, R3, 0x400, RZ, 0xfc, !PT ;  /* 0x0000040003047812 */ /* 0x001fc400078efcff */
[----:B-1----:R-:W-:Y:S02]  /*0e90*/  LOP3.LUT R8, R3, 0x800, RZ, 0xfc, !PT ;  /* 0x0000080003087812 */ /* 0x002fe400078efcff */
[----:B------:R-:W-:Y:S02]  /*0ea0*/  SHF.R.U32.HI R5, RZ, 0x2, R4 ;  /* 0x00000002ff057819 */ /* 0x000fe40000011604 */
[----:B------:R-:W-:Y:S02]  /*0eb0*/  SHF.R.U32.HI R8, RZ, 0x2, R8 ;  /* 0x00000002ff087819 */ /* 0x000fe40000011608 */
[----:B------:R-:W-:Y:S02]  /*0ec0*/  LOP3.LUT R4, R0, 0xf0, RZ, 0xc0, !PT ;  /* 0x000000f000047812 */ /* 0x000fe400078ec0ff */
[----:B------:R-:W-:Y:S02]  /*0ed0*/  LOP3.LUT R5, R5, 0x1f0, RZ, 0xc0, !PT ;  /* 0x000001f005057812 */ /* 0x000fe400078ec0ff */
[----:B--2---:R-:W-:-:S02]  /*0ee0*/  LOP3.LUT R7, R8, 0x2f0, RZ, 0xc0, !PT ;  /* 0x000002f008077812 */ /* 0x004fc400078ec0ff */
[----:B------:R-:W-:Y:S02]  /*0ef0*/  IADD3 R4, R4, UR5, RZ ;  /* 0x0000000504047c10 */ /* 0x000fe4000fffe0ff */
[----:B------:R-:W-:Y:S02]  /*0f00*/  IADD3 R8, R5, UR5, RZ ;  /* 0x0000000505087c10 */ /* 0x000fe4000fffe0ff */
[----:B---3--:R-:W-:Y:S02]  /*0f10*/  IADD3 R10, R7, UR5, RZ ;  /* 0x00000005070a7c10 */ /* 0x008fe4000fffe0ff */
[C---:B------:R-:W-:Y:S01]  /*0f20*/  LEA R4, R3.reuse, R4, 0x2 ;  /* 0x0000000403047211 */ /* 0x040fe200078e10ff */
[----:B------:R-:W-:Y:S01]  /*0f30*/  BAR.SYNC.DEFER_BLOCKING 0x0 ;  /* 0x0000000000007b1d */ /* 0x000fe20000010000 */
[C---:B------:R-:W-:Y:S02]  /*0f40*/  LEA R8, R3.reuse, R8, 0x2 ;  /* 0x0000000803087211 */ /* 0x040fe400078e10ff */
[----:B------:R-:W-:-:S02]  /*0f50*/  LEA R12, R3, R10, 0x2 ;  /* 0x0000000a030c7211 */ /* 0x000fc400078e10ff */
[----:B------:R-:W-:-:S03]  /*0f60*/  LEA.HI R18, R17, R2, RZ, 0xa ;  /* 0x0000000211127211 */ /* 0x000fc600078f50ff */
[----:B----4-:R-:W0:Y:S01]  /*0f70*/  LDC.64 R16, c[0x0][0x240] ;  /* 0x00009000ff107b82 */ /* 0x010e220000000a00 */
[----:B------:R-:W-:Y:S02]  /*0f80*/  SHF.R.U32.HI R0, RZ, 0x4, R0 ;  /* 0x00000004ff007819 */ /* 0x000fe40000011600 */
[----:B------:R-:W-:Y:S01]  /*0f90*/  LOP3.LUT R19, R18, 0xfffffc00, RZ, 0xc0, !PT ;  /* 0xfffffc0012137812 */ /* 0x000fe200078ec0ff */
[----:B------:R-:W1:Y:S04]  /*0fa0*/  LDS.128 R4, [R4] ;  /* 0x0000000004047984 */ /* 0x000e680000000c00 */
[----:B------:R-:W2:Y:S04]  /*0fb0*/  LDS.128 R8, [R8+0x1000] ;  /* 0x0010000008087984 */ /* 0x000ea80000000c00 */
[----:B------:R-:W3:Y:S01]  /*0fc0*/  LDS.128 R12, [R12+0x2000] ;  /* 0x002000000c0c7984 */ /* 0x000ee20000000c00 */
[----:B------:R-:W-:-:S02]  /*0fd0*/  SGXT.U32 R0, R0, 0x4 ;  /* 0x000000040000781a */ /* 0x000fc40000000000 */
[----:B------:R-:W-:Y:S02]  /*0fe0*/  IADD3 R19, R2, -R19, RZ ;  /* 0x8000001302137210 */ /* 0x000fe40007ffe0ff */
[----:B------:R-:W-:Y:S02]  /*0ff0*/  SHF.R.S32.HI R18, RZ, 0xa, R18 ;  /* 0x0000000aff127819 */ /* 0x000fe40000011412 */
[----:B------:R-:W-:-:S03]  /*1000*/  LOP3.LUT R0, R0, UR4, RZ, 0xfc, !PT ;  /* 0x0000000400007c12 */ /* 0x000fc6000f8efcff */
[----:B------:R-:W-:Y:S01]  /*1010*/  IMAD R19, R18, 0x8c00, R19 ;  /* 0x00008c0012137824 */ /* 0x000fe200078e0213 */
[C---:B------:R-:W-:Y:S02]  /*1020*/  LOP3.LUT R18, R0.reuse, 0x10, RZ, 0xfc, !PT ;  /* 0x0000001000127812 */ /* 0x040fe400078efcff */
[C---:B------:R-:W-:Y:S02]  /*1030*/  LOP3.LUT R2, R0.reuse, 0x20, RZ, 0xfc, !PT ;  /* 0x0000002000027812 */ /* 0x040fe400078efcff */
[----:B------:R-:W-:Y:S02]  /*1040*/  ISETP.GE.AND P0, PT, R0, 0x23, PT ;  /* 0x000000230000780c */ /* 0x000fe40003f06270 */
[----:B------:R-:W-:Y:S02]  /*1050*/  ISETP.GE.AND P1, PT, R18, 0x23, PT ;  /* 0x000000231200780c */ /* 0x000fe40003f26270 */
[----:B------:R-:W-:Y:S02]  /*1060*/  LOP3.LUT R20, R3, 0xc00, RZ, 0xfc, !PT ;  /* 0x00000c0003147812 */ /* 0x000fe400078efcff */
[----:B------:R-:W-:-:S02]  /*1070*/  ISETP.GE.AND P2, PT, R2, 0x23, PT ;  /* 0x000000230200780c */ /* 0x000fc40003f46270 */
[-C--:B------:R-:W-:Y:S02]  /*1080*/  LEA R21, R0, R19.reuse, 0xa ;  /* 0x0000001300157211 */ /* 0x080fe400078e50ff */
[----:B------:R-:W-:Y:S02]  /*1090*/  PLOP3.LUT P3, PT, PT, PT, UP0, 0x40, 0x0 ;  /* 0x000000000000781c */ /* 0x000fe40003f6e808 */
[-C--:B------:R-:W-:Y:S02]  /*10a0*/  LEA R23, R18, R19.reuse, 0xa ;  /* 0x0000001312177211 */ /* 0x080fe400078e50ff */
[----:B------:R-:W-:Y:S02]  /*10b0*/  LEA R25, R2, R19, 0xa ;  /* 0x0000001302197211 */ /* 0x000fe400078e50ff */
[----:B------:R-:W-:Y:S01]  /*10c0*/  SHF.R.U32.HI R20, RZ, 0x2, R20 ;  /* 0x00000002ff147819 */ /* 0x000fe20000011614 */
[----:B0-----:R-:W-:-:S03]  /*10d0*/  IMAD.WIDE R18, R21, 0x4, R16 ;  /* 0x0000000415127825 */ /* 0x001fc600078e0210 */
[----:B------:R-:W-:Y:S01]  /*10e0*/  LOP3.LUT R20, R20, 0x3f0, RZ, 0xc0, !PT ;  /* 0x000003f014147812 */ /* 0x000fe200078ec0ff */
[--C-:B------:R-:W-:Y:S01]  /*10f0*/  IMAD.WIDE R22, R23, 0x4, R16.reuse ;  /* 0x0000000417167825 */ /* 0x100fe200078e0210 */
[----:B-1----:R0:W-:Y:S03]  /*1100*/  @!P0 STG.E.128 desc[UR8][R18.64], R4 ;  /* 0x0000000412008986 */ /* 0x0021e6000c101d08 */
[----:B------:R-:W-:Y:S01]  /*1110*/  IMAD.WIDE R24, R25, 0x4, R16 ;  /* 0x0000000419187825 */ /* 0x000fe200078e0210 */
[----:B------:R-:W-:Y:S01]  /*1120*/  IADD3 R20, R20, UR5, RZ ;  /* 0x0000000514147c10 */ /* 0x000fe2000fffe0ff */
[----:B--2---:R0:W-:Y:S04]  /*1130*/  @!P1 STG.E.128 desc[UR8][R22.64], R8 ;  /* 0x0000000816009986 */ /* 0x0041e8000c101d08 */
[----:B---3--:R0:W-:Y:S01]  /*1140*/  @!P2 STG.E.128 desc[UR8][R24.64], R12 ;  /* 0x0000000c1800a986 */ /* 0x0081e2000c101d08 */
[----:B------:R-:W-:Y:S01]  /*1150*/  LEA R20, R3, R20, 0x2 ;  /* 0x0000001403147211 */ /* 0x000fe200078e10ff */
[----:B0-----:R-:W-:Y:S06]  /*1160*/  @!P3 EXIT ;  /* 0x000000000000b94d */ /* 0x001fec0003800000 */
[----:B0-----:R-:W0:Y:S01]  /*1170*/  LDS.128 R4, [R20+0x3000] ;  /* 0x0030000014047984 */ /* 0x001e220000000c00 */
[----:B------:R-:W-:-:S05]  /*1180*/  IADD3 R21, R21, 0xc000, RZ ;  /* 0x0000c00015157810 */ /* 0x000fca0007ffe0ff */
[----:B------:R-:W-:-:S05]  /*1190*/  IMAD.WIDE R16, R21, 0x4, R16 ;  /* 0x0000000415107825 */ /* 0x000fca00078e0210 */
[----:B0-----:R-:W-:Y:S01]  /*11a0*/  STG.E.128 desc[UR8][R16.64], R4 ;  /* 0x0000000410007986 */ /* 0x001fe2000c101d08 */
[----:B------:R-:W-:Y:S05]  /*11b0*/  EXIT ;  /* 0x000000000000794d */ /* 0x000fea0003800000 */
.L_x_0:
[----:B------:R-:W-:-:S00]  /*11c0*/  BRA `(.L_x_0) ;  /* 0xfffffffc00fc7947 */ /* 0x000fc0000383ffff */
[----:B------:R-:W-:-:S00]  /*11d0*/  NOP ;  /* 0x0000000000007918 */ /* 0x000fc00000000000 */
        /* <DEDUP_REMOVED lines=10> */
.L_x_1:


//--------------------- .nv.global.init           --------------------------
	.section	.nv.global.init,"aw",@progbits
.nv.global.init:
	.type		_$_str,@object
	.size		_$_str,(_$_str_$_2 - _$_str)
_$_str:
        /*0000*/ 	.byte	0x5f, 0x5f, 0x43, 0x55, 0x44, 0x41, 0x5f, 0x46, 0x54, 0x5a, 0x00
	.type		_$_str_$_2,@object
	.size		_$_str_$_2,(.L_1 - _$_str_$_2)
_$_str_$_2:
        /*000b*/ 	.byte	0x5f, 0x5f, 0x43, 0x55, 0x44, 0x41, 0x5f, 0x50, 0x52, 0x45, 0x43, 0x5f, 0x53, 0x51, 0x52, 0x54
        /*001b*/ 	.byte	0x00
.L_1:


//--------------------- .nv.shared.triton_poi_fused__native_batch_norm_legit_no_training__prelu_kernel_10 --------------------------
	.section	.nv.shared.triton_poi_fused__native_batch_norm_legit_no_training__prelu_kernel_10,"aw",@nobits
	.sectionflags	@""
	.align	16
	.zero		1024


//--------------------- .nv.constant0.triton_poi_fused__native_batch_norm_legit_no_training__prelu_kernel_10 --------------------------
	.section	.nv.constant0.triton_poi_fused__native_batch_norm_legit_no_training__prelu_kernel_10,"a",@progbits
	.sectionflags	@""
	.align	4
.nv.constant0.triton_poi_fused__native_batch_norm_legit_no_training__prelu_kernel_10:
	.zero		592
